//
// Generated by NVIDIA NVVM Compiler
//
// Compiler Build ID: CL-36424714
// Cuda compilation tools, release 13.0, V13.0.88
// Based on NVVM 20.0.0
//

.version 9.0
.target sm_100
.address_size 64

	// .globl	_Z12helloWorld2Dv
.extern .func  (.param .b32 func_retval0) vprintf
(
	.param .b64 vprintf_param_0,
	.param .b64 vprintf_param_1
)
;
.global .align 1 .b8 $str[92] = {72, 101, 108, 108, 111, 32, 87, 111, 114, 108, 100, 32, 102, 114, 111, 109, 32, 98, 108, 111, 99, 107, 32, 40, 37, 100, 44, 32, 37, 100, 41, 44, 32, 116, 104, 114, 101, 97, 100, 32, 40, 37, 100, 44, 32, 37, 100, 41, 32, 124, 32, 98, 108, 111, 99, 107, 95, 105, 100, 61, 37, 100, 44, 32, 116, 104, 114, 101, 97, 100, 95, 105, 100, 61, 37, 100, 44, 32, 117, 110, 105, 113, 117, 101, 95, 105, 100, 61, 37, 100, 10};

.visible .entry _Z12helloWorld2Dv()
{
	.local .align 8 .b8 	__local_depot0[32];
	.reg .b64 	%SP;
	.reg .b64 	%SPL;
	.reg .b32 	%r<14>;
	.reg .b64 	%rd<5>;

	mov.u64 	%SPL, __local_depot0;
	cvta.local.u64 	%SP, %SPL;
	add.u64 	%rd1, %SP, 0;
	add.u64 	%rd2, %SPL, 0;
	mov.u32 	%r1, %ctaid.y;
	mov.u32 	%r2, %nctaid.x;
	mov.u32 	%r3, %ctaid.x;
	mad.lo.s32 	%r4, %r1, %r2, %r3;
	mov.u32 	%r5, %tid.y;
	mov.u32 	%r6, %ntid.x;
	mov.u32 	%r7, %tid.x;
	mad.lo.s32 	%r8, %r5, %r6, %r7;
	mov.u32 	%r9, %ntid.y;
	mul.lo.s32 	%r10, %r6, %r9;
	mad.lo.s32 	%r11, %r10, %r4, %r8;
	st.local.v2.u32 	[%rd2], {%r3, %r1};
	st.local.v2.u32 	[%rd2+8], {%r7, %r5};
	st.local.v2.u32 	[%rd2+16], {%r4, %r8};
	st.local.u32 	[%rd2+24], %r11;
	mov.u64 	%rd3, $str;
	cvta.global.u64 	%rd4, %rd3;
	{ // callseq 0, 0
	.param .b64 param0;
	st.param.b64 	[param0], %rd4;
	.param .b64 param1;
	st.param.b64 	[param1], %rd1;
	.param .b32 retval0;
	call.uni (retval0), 
	vprintf, 
	(
	param0, 
	param1
	);
	ld.param.b32 	%r12, [retval0];
	} // callseq 0
	ret;

}


// ===== COMPILED SASS (sm_100) =====

	.target	sm_100

	.elftype	@"ET_EXEC"


//--------------------- .note.nv.tkinfo           --------------------------
	.section	.note.nv.tkinfo,"",@"SHT_NOTE"
	.sectionflags	@"SHF_NOTE_NV_TKINFO"
	.tkinfo
        /*0018*/ 	.word	0x00000002
        /*0030*/ 	.string	""
        /*0030*/ 	.string	"ptxas"
        /*0030*/ 	.string	"Cuda compilation tools, release 13.0, V13.0.88"
        /*0030*/ 	.string	"Build cuda_13.0.r13.0/compiler.36424714_0"
        /*0030*/ 	.string	"-arch sm_100 -m 64 "



//--------------------- .note.nv.cuinfo           --------------------------
	.section	.note.nv.cuinfo,"",@"SHT_NOTE"
	.sectionflags	@"SHF_NOTE_NV_CUINFO"
        /*0018*/ 	.short	0x0002
        /*001a*/ 	.short	0x0064
        /*001c*/ 	.short	0x0082
	.zero		2


//--------------------- .nv.info                  --------------------------
	.section	.nv.info,"",@"SHT_CUDA_INFO"
	.align	4


	//----- nvinfo : EIATTR_REGCOUNT
	.align		4
        /*0000*/ 	.byte	0x04, 0x2f
        /*0002*/ 	.short	(.L_2 - .L_1)
	.align		4
.L_1:
        /*0004*/ 	.word	index@(_Z12helloWorld2Dv)
        /*0008*/ 	.word	0x00000018


	//----- nvinfo : EIATTR_FRAME_SIZE
	.align		4
.L_2:
        /*000c*/ 	.byte	0x04, 0x11
        /*000e*/ 	.short	(.L_4 - .L_3)
	.align		4
.L_3:
        /*0010*/ 	.word	index@(_Z12helloWorld2Dv)
        /*0014*/ 	.word	0x00000020


	//----- nvinfo : EIATTR_MIN_STACK_SIZE
	.align		4
.L_4:
        /*0018*/ 	.byte	0x04, 0x12
        /*001a*/ 	.short	(.L_6 - .L_5)
	.align		4
.L_5:
        /*001c*/ 	.word	index@(_Z12helloWorld2Dv)
        /*0020*/ 	.word	0x00000020
.L_6:


//--------------------- .nv.compat                --------------------------
	.section	.nv.compat,"",@"SHT_CUDA_COMPAT_INFO"
	.align	4
        /*0000*/ 	.byte	0x02, 0x09, 0x00, 0x00, 0x02, 0x02, 0x01, 0x00, 0x02, 0x05, 0x05, 0x00, 0x03, 0x07, 0x01, 0x01
        /*0010*/ 	.byte	0x02, 0x03, 0x00, 0x00, 0x02, 0x06, 0x01, 0x00, 0x04, 0x0b, 0x08, 0x00, 0x09, 0x00, 0x00, 0x00
        /*0020*/ 	.byte	0x00, 0x00, 0x00, 0x00


//--------------------- .nv.info._Z12helloWorld2Dv --------------------------
	.section	.nv.info._Z12helloWorld2Dv,"",@"SHT_CUDA_INFO"
	.sectionflags	@""
	.align	4


	//----- nvinfo : EIATTR_CUDA_API_VERSION
	.align		4
        /*0000*/ 	.byte	0x04, 0x37
        /*0002*/ 	.short	(.L_8 - .L_7)
.L_7:
        /*0004*/ 	.word	0x00000082


	//----- nvinfo : EIATTR_SPARSE_MMA_MASK
	.align		4
.L_8:
        /*0008*/ 	.byte	0x03, 0x50
        /*000a*/ 	.short	0x0000


	//----- nvinfo : EIATTR_MAXREG_COUNT
	.align		4
        /*000c*/ 	.byte	0x03, 0x1b
        /*000e*/ 	.short	0x00ff


	//----- nvinfo : EIATTR_EXTERNS
	.align		4
        /*0010*/ 	.byte	0x04, 0x0f
        /*0012*/ 	.short	(.L_10 - .L_9)


	//   ....[0]....
	.align		4
.L_9:
        /*0014*/ 	.word	index@(vprintf)


	//----- nvinfo : EIATTR_MERCURY_ISA_VERSION
	.align		4
.L_10:
        /*0018*/ 	.byte	0x03, 0x5f
        /*001a*/ 	.short	0x0101


	//----- nvinfo : EIATTR_VRC_CTA_INIT_COUNT
	.align		4
        /*001c*/ 	.byte	0x02, 0x4a
	.zero		1
	.zero		1


	//----- nvinfo : EIATTR_SYSCALL_OFFSETS
	.align		4
        /*0020*/ 	.byte	0x04, 0x46
        /*0022*/ 	.short	(.L_12 - .L_11)


	//   ....[0]....
.L_11:
        /*0024*/ 	.word	0x000001b0


	//----- nvinfo : EIATTR_EXIT_INSTR_OFFSETS
	.align		4
.L_12:
        /*0028*/ 	.byte	0x04, 0x1c
        /*002a*/ 	.short	(.L_14 - .L_13)


	//   ....[0]....
.L_13:
        /*002c*/ 	.word	0x000001c0


	//----- nvinfo : EIATTR_SW_WAR
	.align		4
.L_14:
        /*0030*/ 	.byte	0x04, 0x36
        /*0032*/ 	.short	(.L_16 - .L_15)
.L_15:
        /*0034*/ 	.word	0x00000008
.L_16:


//--------------------- .nv.callgraph             --------------------------
	.section	.nv.callgraph,"",@"SHT_CUDA_CALLGRAPH"
	.align	4
	.sectionentsize	8
	.align		4
        /*0000*/ 	.word	0x00000000
	.align		4
        /*0004*/ 	.word	0xffffffff
	.align		4
        /*0008*/ 	.word	index@(_Z12helloWorld2Dv)
	.align		4
        /*000c*/ 	.word	index@(vprintf)
	.align		4
        /*0010*/ 	.word	0x00000000
	.align		4
        /*0014*/ 	.word	0xfffffffe
	.align		4
        /*0018*/ 	.word	0x00000000
	.align		4
        /*001c*/ 	.word	0xfffffffd
	.align		4
        /*0020*/ 	.word	0x00000000
	.align		4
        /*0024*/ 	.word	0xfffffffc


//--------------------- .nv.constant4             --------------------------
	.section	.nv.constant4,"a",@progbits
	.align	8
	.align		8
.nv.constant4:
        /*0000*/ 	.dword	vprintf
	.align		8
        /*0008*/ 	.dword	$str


//--------------------- .text._Z12helloWorld2Dv   --------------------------
	.section	.text._Z12helloWorld2Dv,"ax",@progbits
	.align	128
        .global         _Z12helloWorld2Dv
        .type           _Z12helloWorld2Dv,@function
        .size           _Z12helloWorld2Dv,(.L_x_2 - _Z12helloWorld2Dv)
        .other          _Z12helloWorld2Dv,@"STO_CUDA_ENTRY STV_DEFAULT"
_Z12helloWorld2Dv:
.text._Z12helloWorld2Dv:
[----:B------:R-:W0:Y:S01]  /*0000*/  LDC R1, c[0x0][0x37c] ;  /* 0x0000df00ff017b82 */ /* 0x000e220000000800 */
[----:B------:R-:W1:Y:S01]  /*0010*/  S2R R11, SR_CTAID.Y ;  /* 0x00000000000b7919 */ /* 0x000e620000002600 */
[----:B------:R-:W2:Y:S01]  /*0020*/  LDCU UR6, c[0x0][0x2fc] ;  /* 0x00005f80ff0677ac */ /* 0x000ea20008000800 */
[----:B------:R-:W-:Y:S01]  /*0030*/  MOV R8, 0x0 ;  /* 0x0000000000087802 */ /* 0x000fe20000000f00 */
[----:B0-----:R-:W-:Y:S01]  /*0040*/  VIADD R1, R1, 0xffffffe0 ;  /* 0xffffffe001017836 */ /* 0x001fe20000000000 */
[----:B------:R-:W1:Y:S01]  /*0050*/  S2R R10, SR_CTAID.X ;  /* 0x00000000000a7919 */ /* 0x000e620000002500 */
[----:B------:R-:W0:Y:S01]  /*0060*/  LDCU UR5, c[0x0][0x370] ;  /* 0x00006e00ff0577ac */ /* 0x000e220008000800 */
[----:B------:R-:W3:Y:S01]  /*0070*/  S2R R13, SR_TID.Y ;  /* 0x00000000000d7919 */ /* 0x000ee20000002200 */
[----:B------:R-:W4:Y:S01]  /*0080*/  LDCU UR7, c[0x0][0x360] ;  /* 0x00006c00ff0777ac */ /* 0x000f220008000800 */
[----:B------:R-:W5:Y:S01]  /*0090*/  LDC.64 R8, c[0x4][R8] ;  /* 0x0100000008087b82 */ /* 0x000f620000000a00 */
[----:B------:R-:W3:Y:S01]  /*00a0*/  S2R R12, SR_TID.X ;  /* 0x00000000000c7919 */ /* 0x000ee20000002100 */
[----:B------:R-:W4:Y:S01]  /*00b0*/  LDCU UR4, c[0x0][0x364] ;  /* 0x00006c80ff0477ac */ /* 0x000f220008000800 */
[----:B------:R-:W2:Y:S01]  /*00c0*/  LDCU.64 UR8, c[0x4][0x8] ;  /* 0x01000100ff0877ac */ /* 0x000ea20008000a00 */
[----:B----4-:R-:W-:Y:S01]  /*00d0*/  UIMAD UR4, UR7, UR4, URZ ;  /* 0x00000004070472a4 */ /* 0x010fe2000f8e02ff */
[----:B--2---:R-:W-:Y:S01]  /*00e0*/  IMAD.U32 R4, RZ, RZ, UR8 ;  /* 0x00000008ff047e24 */ /* 0x004fe2000f8e00ff */
[----:B-1----:R1:W-:Y:S01]  /*00f0*/  STL.64 [R1], R10 ;  /* 0x0000000a01007387 */ /* 0x0023e20000100a00 */
[----:B0-----:R-:W-:Y:S01]  /*0100*/  IMAD R2, R11, UR5, R10 ;  /* 0x000000050b027c24 */ /* 0x001fe2000f8e020a */
[----:B------:R-:W0:Y:S01]  /*0110*/  LDCU UR5, c[0x0][0x2f8] ;  /* 0x00005f00ff0577ac */ /* 0x000e220008000800 */
[----:B------:R-:W-:Y:S01]  /*0120*/  MOV R5, UR9 ;  /* 0x0000000900057c02 */ /* 0x000fe20008000f00 */
[----:B---3--:R-:W-:Y:S01]  /*0130*/  IMAD R3, R13, UR7, R12 ;  /* 0x000000070d037c24 */ /* 0x008fe2000f8e020c */
[----:B------:R1:W-:Y:S03]  /*0140*/  STL.64 [R1+0x8], R12 ;  /* 0x0000080c01007387 */ /* 0x0003e60000100a00 */
[----:B------:R-:W-:Y:S01]  /*0150*/  IMAD R0, R2, UR4, R3 ;  /* 0x0000000402007c24 */ /* 0x000fe2000f8e0203 */
[----:B------:R1:W-:Y:S04]  /*0160*/  STL.64 [R1+0x10], R2 ;  /* 0x0000100201007387 */ /* 0x0003e80000100a00 */
[----:B------:R1:W-:Y:S01]  /*0170*/  STL [R1+0x18], R0 ;  /* 0x0000180001007387 */ /* 0x0003e20000100800 */
[----:B0-----:R-:W-:-:S04]  /*0180*/  IADD3 R6, P0, PT, R1, UR5, RZ ;  /* 0x0000000501067c10 */ /* 0x001fc8000ff1e0ff */
[----:B-1---5:R-:W-:-:S09]  /*0190*/  IADD3.X R7, PT, PT, RZ, UR6, RZ, P0, !PT ;  /* 0x00000006ff077c10 */ /* 0x022fd200087fe4ff */
[----:B------:R-:W-:-:S07]  /*01a0*/  LEPC R20, `(.L_x_0) ;  /* 0x000000001014794e */ /* 0x000fce0000000000 */
[----:B------:R-:W-:Y:S05]  /*01b0*/  CALL.ABS.NOINC R8 ;  /* 0x0000000008007343 */ /* 0x000fea0003c00000 */
.L_x_0:
[----:B------:R-:W-:Y:S05]  /*01c0*/  EXIT ;  /* 0x000000000000794d */ /* 0x000fea0003800000 */
.L_x_1:
[----:B------:R-:W-:-:S00]  /*01d0*/  BRA `(.L_x_1) ;  /* 0xfffffffc00fc7947 */ /* 0x000fc0000383ffff */
[----:B------:R-:W-:-:S00]  /*01e0*/  NOP ;  /* 0x0000000000007918 */ /* 0x000fc00000000000 */
        /* <DEDUP_REMOVED lines=9> */
.L_x_2:


//--------------------- .nv.global.init           --------------------------
	.section	.nv.global.init,"aw",@progbits
.nv.global.init:
	.type		$str,@object
	.size		$str,(.L_0 - $str)
$str:
        /*0000*/ 	.byte	0x48, 0x65, 0x6c, 0x6c, 0x6f, 0x20, 0x57, 0x6f, 0x72, 0x6c, 0x64, 0x20, 0x66, 0x72, 0x6f, 0x6d
        /*0010*/ 	.byte	0x20, 0x62, 0x6c, 0x6f, 0x63, 0x6b, 0x20, 0x28, 0x25, 0x64, 0x2c, 0x20, 0x25, 0x64, 0x29, 0x2c
        /*0020*/ 	.byte	0x20, 0x74, 0x68, 0x72, 0x65, 0x61, 0x64, 0x20, 0x28, 0x25, 0x64, 0x2c, 0x20, 0x25, 0x64, 0x29
        /*0030*/ 	.byte	0x20, 0x7c, 0x20, 0x62, 0x6c, 0x6f, 0x63, 0x6b, 0x5f, 0x69, 0x64, 0x3d, 0x25, 0x64, 0x2c, 0x20
        /*0040*/ 	.byte	0x74, 0x68, 0x72, 0x65, 0x61, 0x64, 0x5f, 0x69, 0x64, 0x3d, 0x25, 0x64, 0x2c, 0x20, 0x75, 0x6e
        /*0050*/ 	.byte	0x69, 0x71, 0x75, 0x65, 0x5f, 0x69, 0x64, 0x3d, 0x25, 0x64, 0x0a, 0x00
.L_0:


//--------------------- .nv.shared.reserved.0     --------------------------
	.section	.nv.shared.reserved.0,"aw",@nobits
	.weak		__nv_reservedSMEM_offset_0_alias
	.size		__nv_reservedSMEM_offset_0_alias, 0, 64
	.other		__nv_reservedSMEM_offset_0_alias,@"STO_CUDA_RESERVED_SHARED STV_DEFAULT"
__nv_reservedSMEM_offset_0_alias:
	.zero		0
	.zero		64


//--------------------- .nv.constant0._Z12helloWorld2Dv --------------------------
	.section	.nv.constant0._Z12helloWorld2Dv,"a",@progbits
	.sectionflags	@""
	.align	4
.nv.constant0._Z12helloWorld2Dv:
	.zero		896


//--------------------- SYMBOLS --------------------------

	.type		.nv.reservedSmem.offset0,@object
	.size		.nv.reservedSmem.offset0,0x4
	.type		vprintf,@function
